	.headerflags	@"EF_CUDA_TEXMODE_UNIFIED EF_CUDA_64BIT_ADDRESS EF_CUDA_ACCELERATORS EF_CUDA_SM90 EF_CUDA_VIRTUAL_SM(EF_CUDA_SM90)"
	.elftype	@"ET_EXEC"


//--------------------- .nv.info                  --------------------------
	.section	.nv.info,"",@"SHT_CUDA_INFO"
	.align	4


	//----- nvinfo : EIATTR_REGCOUNT
	.align		4
        /*0000*/ 	.byte	0x04, 0x2f
        /*0002*/ 	.short	(.L_3 - .L_2)
	.align		4
.L_2:
        /*0004*/ 	.word	index@(triton_poi_fused__native_batch_norm_legit_no_training_relu_13)
        /*0008*/ 	.word	0x00000014


	//----- nvinfo : EIATTR_MIN_STACK_SIZE
	.align		4
.L_3:
        /*000c*/ 	.byte	0x04, 0x12
        /*000e*/ 	.short	(.L_5 - .L_4)
	.align		4
.L_4:
        /*0010*/ 	.word	index@(triton_poi_fused__native_batch_norm_legit_no_training_relu_13)
        /*0014*/ 	.word	0x00000000


	//----- nvinfo : EIATTR_FRAME_SIZE
	.align		4
.L_5:
        /*0018*/ 	.byte	0x04, 0x11
        /*001a*/ 	.short	(.L_7 - .L_6)
	.align		4
.L_6:
        /*001c*/ 	.word	index@(triton_poi_fused__native_batch_norm_legit_no_training_relu_13)
        /*0020*/ 	.word	0x00000000


	//----- nvinfo : EIATTR_MIN_STACK_SIZE
	.align		4
.L_7:
        /*0024*/ 	.byte	0x04, 0x12
        /*0026*/ 	.short	(.L_9 - .L_8)
	.align		4
.L_8:
        /*0028*/ 	.word	index@(triton_poi_fused__native_batch_norm_legit_no_training_relu_13)
        /*002c*/ 	.word	0x00000000
.L_9:


//--------------------- .nv.info.triton_poi_fused__native_batch_norm_legit_no_training_relu_13 --------------------------
	.section	.nv.info.triton_poi_fused__native_batch_norm_legit_no_training_relu_13,"",@"SHT_CUDA_INFO"
	.sectionflags	@""
	.align	4


	//----- nvinfo : EIATTR_CUDA_API_VERSION
	.align		4
        /*0000*/ 	.byte	0x04, 0x37
        /*0002*/ 	.short	(.L_11 - .L_10)
.L_10:
        /*0004*/ 	.word	0x0000007c


	//----- nvinfo : EIATTR_KPARAM_INFO
	.align		4
.L_11:
        /*0008*/ 	.byte	0x04, 0x17
        /*000a*/ 	.short	(.L_13 - .L_12)
.L_12:
        /*000c*/ 	.word	0x00000000
        /*0010*/ 	.short	0x0006
        /*0012*/ 	.short	0x0030
        /*0014*/ 	.byte	0x00, 0xf0, 0x11, 0x00


	//----- nvinfo : EIATTR_KPARAM_INFO
	.align		4
.L_13:
        /*0018*/ 	.byte	0x04, 0x17
        /*001a*/ 	.short	(.L_15 - .L_14)
.L_14:
        /*001c*/ 	.word	0x00000000
        /*0020*/ 	.short	0x0005
        /*0022*/ 	.short	0x0028
        /*0024*/ 	.byte	0x00, 0xf4, 0x21, 0x00


	//----- nvinfo : EIATTR_KPARAM_INFO
	.align		4
.L_15:
        /*0028*/ 	.byte	0x04, 0x17
        /*002a*/ 	.short	(.L_17 - .L_16)
.L_16:
        /*002c*/ 	.word	0x00000000
        /*0030*/ 	.short	0x0004
        /*0032*/ 	.short	0x0020
        /*0034*/ 	.byte	0x00, 0xf4, 0x21, 0x00


	//----- nvinfo : EIATTR_KPARAM_INFO
	.align		4
.L_17:
        /*0038*/ 	.byte	0x04, 0x17
        /*003a*/ 	.short	(.L_19 - .L_18)
.L_18:
        /*003c*/ 	.word	0x00000000
        /*0040*/ 	.short	0x0003
        /*0042*/ 	.short	0x0018
        /*0044*/ 	.byte	0x00, 0xf4, 0x21, 0x00


	//----- nvinfo : EIATTR_KPARAM_INFO
	.align		4
.L_19:
        /*0048*/ 	.byte	0x04, 0x17
        /*004a*/ 	.short	(.L_21 - .L_20)
.L_20:
        /*004c*/ 	.word	0x00000000
        /*0050*/ 	.short	0x0002
        /*0052*/ 	.short	0x0010
        /*0054*/ 	.byte	0x00, 0xf4, 0x21, 0x00


	//----- nvinfo : EIATTR_KPARAM_INFO
	.align		4
.L_21:
        /*0058*/ 	.byte	0x04, 0x17
        /*005a*/ 	.short	(.L_23 - .L_22)
.L_22:
        /*005c*/ 	.word	0x00000000
        /*0060*/ 	.short	0x0001
        /*0062*/ 	.short	0x0008
        /*0064*/ 	.byte	0x00, 0xf4, 0x21, 0x00


	//----- nvinfo : EIATTR_KPARAM_INFO
	.align		4
.L_23:
        /*0068*/ 	.byte	0x04, 0x17
        /*006a*/ 	.short	(.L_25 - .L_24)
.L_24:
        /*006c*/ 	.word	0x00000000
        /*0070*/ 	.short	0x0000
        /*0072*/ 	.short	0x0000
        /*0074*/ 	.byte	0x00, 0xf4, 0x21, 0x00


	//----- nvinfo : EIATTR_SPARSE_MMA_MASK
	.align		4
.L_25:
        /*0078*/ 	.byte	0x03, 0x50
        /*007a*/ 	.short	0x0000


	//----- nvinfo : EIATTR_MAXREG_COUNT
	.align		4
        /*007c*/ 	.byte	0x03, 0x1b
        /*007e*/ 	.short	0x00ff


	//----- nvinfo : EIATTR_EXIT_INSTR_OFFSETS
	.align		4
        /*0080*/ 	.byte	0x04, 0x1c
        /*0082*/ 	.short	(.L_27 - .L_26)


	//   ....[0]....
.L_26:
        /*0084*/ 	.word	0x000003d0


	//----- nvinfo : EIATTR_REQNTID
	.align		4
.L_27:
        /*0088*/ 	.byte	0x04, 0x10
        /*008a*/ 	.short	(.L_29 - .L_28)
.L_28:
        /*008c*/ 	.word	0x00000100
        /*0090*/ 	.word	0x00000001
        /*0094*/ 	.word	0x00000001


	//----- nvinfo : EIATTR_CBANK_PARAM_SIZE
	.align		4
.L_29:
        /*0098*/ 	.byte	0x03, 0x19
        /*009a*/ 	.short	0x0034


	//----- nvinfo : EIATTR_PARAM_CBANK
	.align		4
        /*009c*/ 	.byte	0x04, 0x0a
        /*009e*/ 	.short	(.L_31 - .L_30)
	.align		4
.L_30:
        /*00a0*/ 	.word	index@(.nv.constant0.triton_poi_fused__native_batch_norm_legit_no_training_relu_13)
        /*00a4*/ 	.short	0x0210
        /*00a6*/ 	.short	0x0034


	//----- nvinfo : EIATTR_SW_WAR
	.align		4
.L_31:
        /*00a8*/ 	.byte	0x04, 0x36
        /*00aa*/ 	.short	(.L_33 - .L_32)
.L_32:
        /*00ac*/ 	.word	0x00000008
.L_33:


//--------------------- .nv.callgraph             --------------------------
	.section	.nv.callgraph,"",@"SHT_CUDA_CALLGRAPH"
	.align	4
	.sectionentsize	8
	.align		4
        /*0000*/ 	.word	0x00000000
	.align		4
        /*0004*/ 	.word	0xffffffff
	.align		4
        /*0008*/ 	.word	0x00000000
	.align		4
        /*000c*/ 	.word	0xfffffffe
	.align		4
        /*0010*/ 	.word	0x00000000
	.align		4
        /*0014*/ 	.word	0xfffffffd
	.align		4
        /*0018*/ 	.word	0x00000000
	.align		4
        /*001c*/ 	.word	0xfffffffc


//--------------------- .nv.constant4             --------------------------
	.section	.nv.constant4,"a",@progbits
	.align	8
	.align		8
.nv.constant4:
        /*0000*/ 	.dword	_$_str
	.align		8
        /*0008*/ 	.dword	_$_str_$_2


//--------------------- .text.triton_poi_fused__native_batch_norm_legit_no_training_relu_13 --------------------------
	.section	.text.triton_poi_fused__native_batch_norm_legit_no_training_relu_13,"ax",@progbits
	.align	128
        .global         triton_poi_fused__native_batch_norm_legit_no_training_relu_13
        .type           triton_poi_fused__native_batch_norm_legit_no_training_relu_13,@function
        .size           triton_poi_fused__native_batch_norm_legit_no_training_relu_13,(.L_x_1 - triton_poi_fused__native_batch_norm_legit_no_training_relu_13)
        .other          triton_poi_fused__native_batch_norm_legit_no_training_relu_13,@"STO_CUDA_ENTRY STV_DEFAULT"
triton_poi_fused__native_batch_norm_legit_no_training_relu_13:
.text.triton_poi_fused__native_batch_norm_legit_no_training_relu_13:
[----:B------:R-:W-:Y:S01]  /*0000*/  LDC R1, c[0x0][0x28] ;  /* 0x00000a00ff017b82 */ /* 0x000fe20000000800 */
[----:B------:R-:W1:Y:S01]  /*0010*/  S2R R0, SR_TID.X ;  /* 0x0000000000007919 */ /* 0x000e620000002100 */
[----:B------:R-:W-:-:S06]  /*0020*/  HFMA2.MMA R2, -RZ, RZ, 0, 0 ;  /* 0x00000000ff027435 */ /* 0x000fcc00000001ff */
[----:B------:R-:W2:Y:S01]  /*0030*/  LDC.64 R4, c[0x0][0x220] ;  /* 0x00008800ff047b82 */ /* 0x000ea20000000a00 */
[----:B------:R-:W-:Y:S01]  /*0040*/  ULDC.64 UR4, c[0x0][0x208] ;  /* 0x0000820000047ab9 */ /* 0x000fe20000000a00 */
[----:B------:R-:W3:Y:S06]  /*0050*/  S2R R3, SR_CTAID.X ;  /* 0x0000000000037919 */ /* 0x000eec0000002500 */
[----:B------:R-:W4:Y:S08]  /*0060*/  LDC.64 R8, c[0x0][0x218] ;  /* 0x00008600ff087b82 */ /* 0x000f300000000a00 */
[----:B------:R-:W5:Y:S08]  /*0070*/  LDC.64 R10, c[0x0][0x228] ;  /* 0x00008a00ff0a7b82 */ /* 0x000f700000000a00 */
[----:B------:R-:W5:Y:S01]  /*0080*/  LDC.64 R12, c[0x0][0x230] ;  /* 0x00008c00ff0c7b82 */ /* 0x000f620000000a00 */
[----:B-1----:R-:W-:-:S04]  /*0090*/  SHF.L.U32 R0, R0, 0x1, RZ ;  /* 0x0000000100007819 */ /* 0x002fc800000006ff */
[----:B------:R-:W-:-:S04]  /*00a0*/  LOP3.LUT R0, R0, 0x1fe, RZ, 0xc0, !PT ;  /* 0x000001fe00007812 */ /* 0x000fc800078ec0ff */
[----:B---3--:R-:W-:-:S05]  /*00b0*/  LEA R3, R3, R0, 0x9 ;  /* 0x0000000003037211 */ /* 0x008fca00078e48ff */
[----:B------:R-:W-:-:S05]  /*00c0*/  IMAD.HI R0, R3, -0x77777777, R2 ;  /* 0x8888888903007827 */ /* 0x000fca00078e0202 */
[----:B------:R-:W-:-:S04]  /*00d0*/  SHF.R.U32.HI R7, RZ, 0x1f, R0 ;  /* 0x0000001fff077819 */ /* 0x000fc80000011600 */
[----:B------:R-:W-:-:S05]  /*00e0*/  LEA.HI.SX32 R7, R0, R7, 0x17 ;  /* 0x0000000700077211 */ /* 0x000fca00078fbaff */
[----:B------:R-:W-:Y:S02]  /*00f0*/  IMAD R15, R7, -0x3c0, R3 ;  /* 0xfffffc40070f7824 */ /* 0x000fe400078e0203 */
[----:B------:R-:W1:Y:S02]  /*0100*/  LDC.64 R6, c[0x0][0x210] ;  /* 0x00008400ff067b82 */ /* 0x000e640000000a00 */
[----:B--2---:R-:W-:-:S06]  /*0110*/  IMAD.WIDE R4, R15, 0x4, R4 ;  /* 0x000000040f047825 */ /* 0x004fcc00078e0204 */
[----:B------:R-:W2:Y:S01]  /*0120*/  LDG.E.EL.64 R4, desc[UR4][R4.64] ;  /* 0x0000000404047981 */ /* 0x000ea2000c2e1b00 */
[----:B----4-:R-:W-:-:S04]  /*0130*/  IMAD.WIDE R8, R15, 0x4, R8 ;  /* 0x000000040f087825 */ /* 0x010fc800078e0208 */
[C---:B-----5:R-:W-:Y:S02]  /*0140*/  IMAD.WIDE R10, R15.reuse, 0x4, R10 ;  /* 0x000000040f0a7825 */ /* 0x060fe400078e020a */
[----:B------:R-:W3:Y:S02]  /*0150*/  LDG.E.EL.64 R8, desc[UR4][R8.64] ;  /* 0x0000000408087981 */ /* 0x000ee4000c2e1b00 */
[----:B0-----:R-:W-:Y:S02]  /*0160*/  IMAD.WIDE R12, R15, 0x4, R12 ;  /* 0x000000040f0c7825 */ /* 0x001fe400078e020c */
[----:B------:R-:W4:Y:S04]  /*0170*/  LDG.E.EL.64 R10, desc[UR4][R10.64] ;  /* 0x000000040a0a7981 */ /* 0x000f28000c2e1b00 */
[----:B------:R-:W4:Y:S01]  /*0180*/  LDG.E.EL.64 R12, desc[UR4][R12.64] ;  /* 0x000000040c0c7981 */ /* 0x000f22000c2e1b00 */
[----:B-1----:R-:W-:-:S06]  /*0190*/  IMAD.WIDE R6, R3, 0x4, R6 ;  /* 0x0000000403067825 */ /* 0x002fcc00078e0206 */
[----:B------:R-:W3:Y:S01]  /*01a0*/  LDG.E.64 R6, desc[UR4][R6.64] ;  /* 0x0000000406067981 */ /* 0x000ee2000c1e1b00 */
[----:B------:R-:W-:Y:S01]  /*01b0*/  MOV R17, 0x3e800000 ;  /* 0x3e80000000117802 */ /* 0x000fe20000000f00 */
[----:B--2---:R-:W-:Y:S01]  /*01c0*/  FADD R4, R4, 9.9999997473787516356e-06 ;  /* 0x3727c5ac04047421 */ /* 0x004fe20000000000 */
[----:B------:R-:W-:-:S03]  /*01d0*/  FADD R5, R5, 9.9999997473787516356e-06 ;  /* 0x3727c5ac05057421 */ /* 0x000fc60000000000 */
[----:B------:R-:W0:Y:S08]  /*01e0*/  MUFU.SQRT R0, R4 ;  /* 0x0000000400007308 */ /* 0x000e300000002000 */
[----:B------:R1:W2:Y:S01]  /*01f0*/  MUFU.SQRT R2, R5 ;  /* 0x0000000500027308 */ /* 0x0002a20000002000 */
[C---:B0-----:R-:W-:Y:S02]  /*0200*/  FSETP.GT.AND P0, PT, R0.reuse, 8.50705917302346158658e+37, PT ;  /* 0x7e8000000000780b */ /* 0x041fe40003f04000 */
[----:B------:R-:W-:Y:S01]  /*0210*/  FSETP.GEU.AND P2, PT, R0, 1.175494350822287508e-38, PT ;  /* 0x008000000000780b */ /* 0x000fe20003f4e000 */
[----:B-1----:R-:W0:Y:S01]  /*0220*/  LDC.64 R4, c[0x0][0x238] ;  /* 0x00008e00ff047b82 */ /* 0x002e220000000a00 */
[----:B--2---:R-:W-:-:S02]  /*0230*/  FSETP.GT.AND P1, PT, R2, 8.50705917302346158658e+37, PT ;  /* 0x7e8000000200780b */ /* 0x004fc40003f24000 */
[----:B------:R-:W-:-:S07]  /*0240*/  FSETP.GEU.AND P3, PT, R2, 1.175494350822287508e-38, PT ;  /* 0x008000000200780b */ /* 0x000fce0003f6e000 */
[----:B------:R-:W-:-:S04]  /*0250*/  @P0 FMUL R0, R0, 0.25 ;  /* 0x3e80000000000820 */ /* 0x000fc80000400000 */
[----:B------:R-:W-:Y:S01]  /*0260*/  @!P2 FMUL R0, R0, 16777216 ;  /* 0x4b8000000000a820 */ /* 0x000fe20000400000 */
[----:B------:R-:W-:-:S04]  /*0270*/  @P1 FMUL R2, R2, 0.25 ;  /* 0x3e80000002021820 */ /* 0x000fc80000400000 */
[----:B------:R-:W-:Y:S01]  /*0280*/  @!P3 FMUL R2, R2, 16777216 ;  /* 0x4b8000000202b820 */ /* 0x000fe20000400000 */
[----:B------:R-:W1:Y:S01]  /*0290*/  MUFU.RCP R0, R0 ;  /* 0x0000000000007308 */ /* 0x000e620000001000 */
[----:B------:R-:W-:-:S07]  /*02a0*/  FSEL R15, R17, 1, P0 ;  /* 0x3f800000110f7808 */ /* 0x000fce0000000000 */
[----:B------:R-:W2:Y:S01]  /*02b0*/  MUFU.RCP R2, R2 ;  /* 0x0000000200027308 */ /* 0x000ea20000001000 */
[----:B------:R-:W-:Y:S01]  /*02c0*/  FSEL R17, R17, 1, P1 ;  /* 0x3f80000011117808 */ /* 0x000fe20000800000 */
[----:B------:R-:W-:-:S04]  /*02d0*/  @!P2 FMUL R15, R15, 16777216 ;  /* 0x4b8000000f0fa820 */ /* 0x000fc80000400000 */
[----:B------:R-:W-:Y:S01]  /*02e0*/  @!P3 FMUL R17, R17, 16777216 ;  /* 0x4b8000001111b820 */ /* 0x000fe20000400000 */
[----:B-1----:R-:W-:Y:S01]  /*02f0*/  FMUL R15, R0, R15 ;  /* 0x0000000f000f7220 */ /* 0x002fe20000400000 */
[----:B---3--:R-:W-:Y:S01]  /*0300*/  FADD R7, R7, -R9 ;  /* 0x8000000907077221 */ /* 0x008fe20000000000 */
[----:B------:R-:W-:Y:S01]  /*0310*/  FADD R6, R6, -R8 ;  /* 0x8000000806067221 */ /* 0x000fe20000000000 */
[----:B--2---:R-:W-:-:S03]  /*0320*/  FMUL R0, R2, R17 ;  /* 0x0000001102007220 */ /* 0x004fc60000400000 */
[----:B------:R-:W-:Y:S01]  /*0330*/  FMUL R15, R6, R15 ;  /* 0x0000000f060f7220 */ /* 0x000fe20000400000 */
[----:B------:R-:W-:-:S03]  /*0340*/  FMUL R0, R7, R0 ;  /* 0x0000000007007220 */ /* 0x000fc60000400000 */
[----:B----4-:R-:W-:Y:S01]  /*0350*/  FFMA R10, R10, R15, R12 ;  /* 0x0000000f0a0a7223 */ /* 0x010fe2000000000c */
[----:B------:R-:W-:-:S04]  /*0360*/  FFMA R0, R11, R0, R13 ;  /* 0x000000000b007223 */ /* 0x000fc8000000000d */
[----:B------:R-:W-:Y:S02]  /*0370*/  FSETP.GEU.AND P0, PT, R10, RZ, PT ;  /* 0x000000ff0a00720b */ /* 0x000fe40003f0e000 */
[----:B------:R-:W-:Y:S01]  /*0380*/  FSETP.GEU.AND P1, PT, R0, RZ, PT ;  /* 0x000000ff0000720b */ /* 0x000fe20003f2e000 */
[----:B0-----:R-:W-:Y:S01]  /*0390*/  IMAD.WIDE R4, R3, 0x4, R4 ;  /* 0x0000000403047825 */ /* 0x001fe200078e0204 */
[----:B------:R-:W-:Y:S02]  /*03a0*/  FSEL R10, R10, RZ, P0 ;  /* 0x000000ff0a0a7208 */ /* 0x000fe40000000000 */
[----:B------:R-:W-:-:S05]  /*03b0*/  FSEL R11, R0, RZ, P1 ;  /* 0x000000ff000b7208 */ /* 0x000fca0000800000 */
[----:B------:R-:W-:Y:S01]  /*03c0*/  STG.E.64 desc[UR4][R4.64], R10 ;  /* 0x0000000a04007986 */ /* 0x000fe2000c101b04 */
[----:B------:R-:W-:Y:S05]  /*03d0*/  EXIT ;  /* 0x000000000000794d */ /* 0x000fea0003800000 */
.L_x_0:
[----:B------:R-:W-:-:S00]  /*03e0*/  BRA `(.L_x_0) ;  /* 0xfffffffc00fc7947 */ /* 0x000fc0000383ffff */
[----:B------:R-:W-:-:S00]  /*03f0*/  NOP ;  /* 0x0000000000007918 */ /* 0x000fc00000000000 */
        /* <DEDUP_REMOVED lines=8> */
.L_x_1:


//--------------------- .nv.global.init           --------------------------
	.section	.nv.global.init,"aw",@progbits
.nv.global.init:
	.type		_$_str,@object
	.size		_$_str,(_$_str_$_2 - _$_str)
_$_str:
        /*0000*/ 	.byte	0x5f, 0x5f, 0x43, 0x55, 0x44, 0x41, 0x5f, 0x46, 0x54, 0x5a, 0x00
	.type		_$_str_$_2,@object
	.size		_$_str_$_2,(.L_1 - _$_str_$_2)
_$_str_$_2:
        /*000b*/ 	.byte	0x5f, 0x5f, 0x43, 0x55, 0x44, 0x41, 0x5f, 0x50, 0x52, 0x45, 0x43, 0x5f, 0x53, 0x51, 0x52, 0x54
        /*001b*/ 	.byte	0x00
.L_1:


//--------------------- .nv.constant0.triton_poi_fused__native_batch_norm_legit_no_training_relu_13 --------------------------
	.section	.nv.constant0.triton_poi_fused__native_batch_norm_legit_no_training_relu_13,"a",@progbits
	.sectionflags	@""
	.align	4
.nv.constant0.triton_poi_fused__native_batch_norm_legit_no_training_relu_13:
	.zero		580
